//
// Generated by NVIDIA NVVM Compiler
//
// Compiler Build ID: CL-36424714
// Cuda compilation tools, release 13.0, V13.0.88
// Based on NVVM 20.0.0
//

.version 9.0
.target sm_100
.address_size 64

	// .globl	_Z10mul_globalPKfPffi
.extern .shared .align 16 .b8 sh[];

.visible .entry _Z10mul_globalPKfPffi(
	.param .u64 .ptr .align 1 _Z10mul_globalPKfPffi_param_0,
	.param .u64 .ptr .align 1 _Z10mul_globalPKfPffi_param_1,
	.param .f32 _Z10mul_globalPKfPffi_param_2,
	.param .u32 _Z10mul_globalPKfPffi_param_3
)
{
	.reg .pred 	%p<2>;
	.reg .b32 	%r<6>;
	.reg .b32 	%f<4>;
	.reg .b64 	%rd<8>;

	ld.param.u64 	%rd1, [_Z10mul_globalPKfPffi_param_0];
	ld.param.u64 	%rd2, [_Z10mul_globalPKfPffi_param_1];
	ld.param.f32 	%f1, [_Z10mul_globalPKfPffi_param_2];
	ld.param.u32 	%r2, [_Z10mul_globalPKfPffi_param_3];
	mov.u32 	%r3, %ctaid.x;
	mov.u32 	%r4, %ntid.x;
	mov.u32 	%r5, %tid.x;
	mad.lo.s32 	%r1, %r3, %r4, %r5;
	setp.ge.s32 	%p1, %r1, %r2;
	@%p1 bra 	$L__BB0_2;
	cvta.to.global.u64 	%rd3, %rd1;
	cvta.to.global.u64 	%rd4, %rd2;
	mul.wide.s32 	%rd5, %r1, 4;
	add.s64 	%rd6, %rd3, %rd5;
	ld.global.nc.f32 	%f2, [%rd6];
	mul.f32 	%f3, %f1, %f2;
	add.s64 	%rd7, %rd4, %rd5;
	st.global.f32 	[%rd7], %f3;
$L__BB0_2:
	ret;

}
	// .globl	_Z10mul_sharedPKfPffi
.visible .entry _Z10mul_sharedPKfPffi(
	.param .u64 .ptr .align 1 _Z10mul_sharedPKfPffi_param_0,
	.param .u64 .ptr .align 1 _Z10mul_sharedPKfPffi_param_1,
	.param .f32 _Z10mul_sharedPKfPffi_param_2,
	.param .u32 _Z10mul_sharedPKfPffi_param_3
)
{
	.reg .pred 	%p<3>;
	.reg .b32 	%r<9>;
	.reg .b32 	%f<5>;
	.reg .b64 	%rd<9>;

	ld.param.u64 	%rd1, [_Z10mul_sharedPKfPffi_param_0];
	ld.param.u64 	%rd2, [_Z10mul_sharedPKfPffi_param_1];
	ld.param.f32 	%f1, [_Z10mul_sharedPKfPffi_param_2];
	ld.param.u32 	%r3, [_Z10mul_sharedPKfPffi_param_3];
	mov.u32 	%r4, %tid.x;
	mov.u32 	%r5, %ctaid.x;
	mov.u32 	%r6, %ntid.x;
	mad.lo.s32 	%r1, %r5, %r6, %r4;
	setp.ge.s32 	%p1, %r1, %r3;
	shl.b32 	%r7, %r4, 2;
	mov.u32 	%r8, sh;
	add.s32 	%r2, %r8, %r7;
	@%p1 bra 	$L__BB1_2;
	cvta.to.global.u64 	%rd3, %rd1;
	mul.wide.s32 	%rd4, %r1, 4;
	add.s64 	%rd5, %rd3, %rd4;
	ld.global.nc.f32 	%f2, [%rd5];
	st.shared.f32 	[%r2], %f2;
$L__BB1_2:
	setp.ge.s32 	%p2, %r1, %r3;
	bar.sync 	0;
	@%p2 bra 	$L__BB1_4;
	ld.shared.f32 	%f3, [%r2];
	mul.f32 	%f4, %f1, %f3;
	cvta.to.global.u64 	%rd6, %rd2;
	mul.wide.s32 	%rd7, %r1, 4;
	add.s64 	%rd8, %rd6, %rd7;
	st.global.f32 	[%rd8], %f4;
$L__BB1_4:
	ret;

}


// ===== COMPILED SASS (sm_100) =====

	.target	sm_100

	.elftype	@"ET_EXEC"


//--------------------- .note.nv.tkinfo           --------------------------
	.section	.note.nv.tkinfo,"",@"SHT_NOTE"
	.sectionflags	@"SHF_NOTE_NV_TKINFO"
	.tkinfo
        /*0018*/ 	.word	0x00000002
        /*0030*/ 	.string	""
        /*0030*/ 	.string	"ptxas"
        /*0030*/ 	.string	"Cuda compilation tools, release 13.0, V13.0.88"
        /*0030*/ 	.string	"Build cuda_13.0.r13.0/compiler.36424714_0"
        /*0030*/ 	.string	"-arch sm_100 -m 64 "



//--------------------- .note.nv.cuinfo           --------------------------
	.section	.note.nv.cuinfo,"",@"SHT_NOTE"
	.sectionflags	@"SHF_NOTE_NV_CUINFO"
        /*0018*/ 	.short	0x0002
        /*001a*/ 	.short	0x0064
        /*001c*/ 	.short	0x0082
	.zero		2


//--------------------- .nv.info                  --------------------------
	.section	.nv.info,"",@"SHT_CUDA_INFO"
	.align	4


	//----- nvinfo : EIATTR_REGCOUNT
	.align		4
        /*0000*/ 	.byte	0x04, 0x2f
        /*0002*/ 	.short	(.L_1 - .L_0)
	.align		4
.L_0:
        /*0004*/ 	.word	index@(_Z10mul_globalPKfPffi)
        /*0008*/ 	.word	0x0000000a


	//----- nvinfo : EIATTR_FRAME_SIZE
	.align		4
.L_1:
        /*000c*/ 	.byte	0x04, 0x11
        /*000e*/ 	.short	(.L_3 - .L_2)
	.align		4
.L_2:
        /*0010*/ 	.word	index@(_Z10mul_globalPKfPffi)
        /*0014*/ 	.word	0x00000000


	//----- nvinfo : EIATTR_REGCOUNT
	.align		4
.L_3:
        /*0018*/ 	.byte	0x04, 0x2f
        /*001a*/ 	.short	(.L_5 - .L_4)
	.align		4
.L_4:
        /*001c*/ 	.word	index@(_Z10mul_sharedPKfPffi)
        /*0020*/ 	.word	0x00000008


	//----- nvinfo : EIATTR_FRAME_SIZE
	.align		4
.L_5:
        /*0024*/ 	.byte	0x04, 0x11
        /*0026*/ 	.short	(.L_7 - .L_6)
	.align		4
.L_6:
        /*0028*/ 	.word	index@(_Z10mul_sharedPKfPffi)
        /*002c*/ 	.word	0x00000000


	//----- nvinfo : EIATTR_MIN_STACK_SIZE
	.align		4
.L_7:
        /*0030*/ 	.byte	0x04, 0x12
        /*0032*/ 	.short	(.L_9 - .L_8)
	.align		4
.L_8:
        /*0034*/ 	.word	index@(_Z10mul_sharedPKfPffi)
        /*0038*/ 	.word	0x00000000


	//----- nvinfo : EIATTR_MIN_STACK_SIZE
	.align		4
.L_9:
        /*003c*/ 	.byte	0x04, 0x12
        /*003e*/ 	.short	(.L_11 - .L_10)
	.align		4
.L_10:
        /*0040*/ 	.word	index@(_Z10mul_globalPKfPffi)
        /*0044*/ 	.word	0x00000000
.L_11:


//--------------------- .nv.compat                --------------------------
	.section	.nv.compat,"",@"SHT_CUDA_COMPAT_INFO"
	.align	4
        /*0000*/ 	.byte	0x02, 0x09, 0x00, 0x00, 0x02, 0x02, 0x01, 0x00, 0x02, 0x05, 0x05, 0x00, 0x03, 0x07, 0x01, 0x01
        /*0010*/ 	.byte	0x02, 0x03, 0x00, 0x00, 0x02, 0x06, 0x01, 0x00, 0x04, 0x0b, 0x08, 0x00, 0x09, 0x00, 0x00, 0x00
        /*0020*/ 	.byte	0x00, 0x00, 0x00, 0x00


//--------------------- .nv.info._Z10mul_sharedPKfPffi --------------------------
	.section	.nv.info._Z10mul_sharedPKfPffi,"",@"SHT_CUDA_INFO"
	.sectionflags	@""
	.align	4


	//----- nvinfo : EIATTR_CUDA_API_VERSION
	.align		4
        /*0000*/ 	.byte	0x04, 0x37
        /*0002*/ 	.short	(.L_13 - .L_12)
.L_12:
        /*0004*/ 	.word	0x00000082


	//----- nvinfo : EIATTR_KPARAM_INFO
	.align		4
.L_13:
        /*0008*/ 	.byte	0x04, 0x17
        /*000a*/ 	.short	(.L_15 - .L_14)
.L_14:
        /*000c*/ 	.word	0x00000000
        /*0010*/ 	.short	0x0003
        /*0012*/ 	.short	0x0014
        /*0014*/ 	.byte	0x00, 0xf0, 0x11, 0x00


	//----- nvinfo : EIATTR_KPARAM_INFO
	.align		4
.L_15:
        /*0018*/ 	.byte	0x04, 0x17
        /*001a*/ 	.short	(.L_17 - .L_16)
.L_16:
        /*001c*/ 	.word	0x00000000
        /*0020*/ 	.short	0x0002
        /*0022*/ 	.short	0x0010
        /*0024*/ 	.byte	0x00, 0xf0, 0x11, 0x00


	//----- nvinfo : EIATTR_KPARAM_INFO
	.align		4
.L_17:
        /*0028*/ 	.byte	0x04, 0x17
        /*002a*/ 	.short	(.L_19 - .L_18)
.L_18:
        /*002c*/ 	.word	0x00000000
        /*0030*/ 	.short	0x0001
        /*0032*/ 	.short	0x0008
        /*0034*/ 	.byte	0x00, 0xf5, 0x21, 0x00


	//----- nvinfo : EIATTR_KPARAM_INFO
	.align		4
.L_19:
        /*0038*/ 	.byte	0x04, 0x17
        /*003a*/ 	.short	(.L_21 - .L_20)
.L_20:
        /*003c*/ 	.word	0x00000000
        /*0040*/ 	.short	0x0000
        /*0042*/ 	.short	0x0000
        /*0044*/ 	.byte	0x00, 0xf5, 0x21, 0x00


	//----- nvinfo : EIATTR_SPARSE_MMA_MASK
	.align		4
.L_21:
        /*0048*/ 	.byte	0x03, 0x50
        /*004a*/ 	.short	0x0000


	//----- nvinfo : EIATTR_MAXREG_COUNT
	.align		4
        /*004c*/ 	.byte	0x03, 0x1b
        /*004e*/ 	.short	0x00ff


	//----- nvinfo : EIATTR_NUM_BARRIERS
	.align		4
        /*0050*/ 	.byte	0x02, 0x4c
        /*0052*/ 	.byte	0x01
	.zero		1


	//----- nvinfo : EIATTR_MERCURY_ISA_VERSION
	.align		4
        /*0054*/ 	.byte	0x03, 0x5f
        /*0056*/ 	.short	0x0101


	//----- nvinfo : EIATTR_VRC_CTA_INIT_COUNT
	.align		4
        /*0058*/ 	.byte	0x02, 0x4a
	.zero		1
	.zero		1


	//----- nvinfo : EIATTR_EXIT_INSTR_OFFSETS
	.align		4
        /*005c*/ 	.byte	0x04, 0x1c
        /*005e*/ 	.short	(.L_23 - .L_22)


	//   ....[0]....
.L_22:
        /*0060*/ 	.word	0x00000110


	//   ....[1]....
        /*0064*/ 	.word	0x00000180


	//----- nvinfo : EIATTR_CBANK_PARAM_SIZE
	.align		4
.L_23:
        /*0068*/ 	.byte	0x03, 0x19
        /*006a*/ 	.short	0x0018


	//----- nvinfo : EIATTR_PARAM_CBANK
	.align		4
        /*006c*/ 	.byte	0x04, 0x0a
        /*006e*/ 	.short	(.L_25 - .L_24)
	.align		4
.L_24:
        /*0070*/ 	.word	index@(.nv.constant0._Z10mul_sharedPKfPffi)
        /*0074*/ 	.short	0x0380
        /*0076*/ 	.short	0x0018


	//----- nvinfo : EIATTR_SW_WAR
	.align		4
.L_25:
        /*0078*/ 	.byte	0x04, 0x36
        /*007a*/ 	.short	(.L_27 - .L_26)
.L_26:
        /*007c*/ 	.word	0x00000008
.L_27:


//--------------------- .nv.info._Z10mul_globalPKfPffi --------------------------
	.section	.nv.info._Z10mul_globalPKfPffi,"",@"SHT_CUDA_INFO"
	.sectionflags	@""
	.align	4


	//----- nvinfo : EIATTR_CUDA_API_VERSION
	.align		4
        /*0000*/ 	.byte	0x04, 0x37
        /*0002*/ 	.short	(.L_29 - .L_28)
.L_28:
        /*0004*/ 	.word	0x00000082


	//----- nvinfo : EIATTR_KPARAM_INFO
	.align		4
.L_29:
        /*0008*/ 	.byte	0x04, 0x17
        /*000a*/ 	.short	(.L_31 - .L_30)
.L_30:
        /*000c*/ 	.word	0x00000000
        /*0010*/ 	.short	0x0003
        /*0012*/ 	.short	0x0014
        /*0014*/ 	.byte	0x00, 0xf0, 0x11, 0x00


	//----- nvinfo : EIATTR_KPARAM_INFO
	.align		4
.L_31:
        /*0018*/ 	.byte	0x04, 0x17
        /*001a*/ 	.short	(.L_33 - .L_32)
.L_32:
        /*001c*/ 	.word	0x00000000
        /*0020*/ 	.short	0x0002
        /*0022*/ 	.short	0x0010
        /*0024*/ 	.byte	0x00, 0xf0, 0x11, 0x00


	//----- nvinfo : EIATTR_KPARAM_INFO
	.align		4
.L_33:
        /*0028*/ 	.byte	0x04, 0x17
        /*002a*/ 	.short	(.L_35 - .L_34)
.L_34:
        /*002c*/ 	.word	0x00000000
        /*0030*/ 	.short	0x0001
        /*0032*/ 	.short	0x0008
        /*0034*/ 	.byte	0x00, 0xf5, 0x21, 0x00


	//----- nvinfo : EIATTR_KPARAM_INFO
	.align		4
.L_35:
        /*0038*/ 	.byte	0x04, 0x17
        /*003a*/ 	.short	(.L_37 - .L_36)
.L_36:
        /*003c*/ 	.word	0x00000000
        /*0040*/ 	.short	0x0000
        /*0042*/ 	.short	0x0000
        /*0044*/ 	.byte	0x00, 0xf5, 0x21, 0x00


	//----- nvinfo : EIATTR_SPARSE_MMA_MASK
	.align		4
.L_37:
        /*0048*/ 	.byte	0x03, 0x50
        /*004a*/ 	.short	0x0000


	//----- nvinfo : EIATTR_MAXREG_COUNT
	.align		4
        /*004c*/ 	.byte	0x03, 0x1b
        /*004e*/ 	.short	0x00ff


	//----- nvinfo : EIATTR_MERCURY_ISA_VERSION
	.align		4
        /*0050*/ 	.byte	0x03, 0x5f
        /*0052*/ 	.short	0x0101


	//----- nvinfo : EIATTR_VRC_CTA_INIT_COUNT
	.align		4
        /*0054*/ 	.byte	0x02, 0x4a
	.zero		1
	.zero		1


	//----- nvinfo : EIATTR_EXIT_INSTR_OFFSETS
	.align		4
        /*0058*/ 	.byte	0x04, 0x1c
        /*005a*/ 	.short	(.L_39 - .L_38)


	//   ....[0]....
.L_38:
        /*005c*/ 	.word	0x00000070


	//   ....[1]....
        /*0060*/ 	.word	0x00000110


	//----- nvinfo : EIATTR_CBANK_PARAM_SIZE
	.align		4
.L_39:
        /*0064*/ 	.byte	0x03, 0x19
        /*0066*/ 	.short	0x0018


	//----- nvinfo : EIATTR_PARAM_CBANK
	.align		4
        /*0068*/ 	.byte	0x04, 0x0a
        /*006a*/ 	.short	(.L_41 - .L_40)
	.align		4
.L_40:
        /*006c*/ 	.word	index@(.nv.constant0._Z10mul_globalPKfPffi)
        /*0070*/ 	.short	0x0380
        /*0072*/ 	.short	0x0018


	//----- nvinfo : EIATTR_SW_WAR
	.align		4
.L_41:
        /*0074*/ 	.byte	0x04, 0x36
        /*0076*/ 	.short	(.L_43 - .L_42)
.L_42:
        /*0078*/ 	.word	0x00000008
.L_43:


//--------------------- .nv.callgraph             --------------------------
	.section	.nv.callgraph,"",@"SHT_CUDA_CALLGRAPH"
	.align	4
	.sectionentsize	8
	.align		4
        /*0000*/ 	.word	0x00000000
	.align		4
        /*0004*/ 	.word	0xffffffff
	.align		4
        /*0008*/ 	.word	0x00000000
	.align		4
        /*000c*/ 	.word	0xfffffffe
	.align		4
        /*0010*/ 	.word	0x00000000
	.align		4
        /*0014*/ 	.word	0xfffffffd
	.align		4
        /*0018*/ 	.word	0x00000000
	.align		4
        /*001c*/ 	.word	0xfffffffc


//--------------------- .text._Z10mul_sharedPKfPffi --------------------------
	.section	.text._Z10mul_sharedPKfPffi,"ax",@progbits
	.align	128
        .global         _Z10mul_sharedPKfPffi
        .type           _Z10mul_sharedPKfPffi,@function
        .size           _Z10mul_sharedPKfPffi,(.L_x_2 - _Z10mul_sharedPKfPffi)
        .other          _Z10mul_sharedPKfPffi,@"STO_CUDA_ENTRY STV_DEFAULT"
_Z10mul_sharedPKfPffi:
.text._Z10mul_sharedPKfPffi:
[----:B------:R-:W-:Y:S01]  /*0000*/  LDC R1, c[0x0][0x37c] ;  /* 0x0000df00ff017b82 */ /* 0x000fe20000000800 */
[----:B------:R-:W0:Y:S07]  /*0010*/  S2R R0, SR_TID.X ;  /* 0x0000000000007919 */ /* 0x000e2e0000002100 */
[----:B------:R-:W0:Y:S01]  /*0020*/  S2UR UR4, SR_CTAID.X ;  /* 0x00000000000479c3 */ /* 0x000e220000002500 */
[----:B------:R-:W1:Y:S01]  /*0030*/  LDCU UR5, c[0x0][0x394] ;  /* 0x00007280ff0577ac */ /* 0x000e620008000800 */
[----:B------:R-:W2:Y:S06]  /*0040*/  LDCU.64 UR6, c[0x0][0x358] ;  /* 0x00006b00ff0677ac */ /* 0x000eac0008000a00 */
[----:B------:R-:W0:Y:S02]  /*0050*/  LDC R5, c[0x0][0x360] ;  /* 0x0000d800ff057b82 */ /* 0x000e240000000800 */
[----:B0-----:R-:W-:-:S05]  /*0060*/  IMAD R5, R5, UR4, R0 ;  /* 0x0000000405057c24 */ /* 0x001fca000f8e0200 */
[----:B-1----:R-:W-:-:S13]  /*0070*/  ISETP.GE.AND P0, PT, R5, UR5, PT ;  /* 0x0000000505007c0c */ /* 0x002fda000bf06270 */
[----:B------:R-:W0:Y:S02]  /*0080*/  @!P0 LDC.64 R2, c[0x0][0x380] ;  /* 0x0000e000ff028b82 */ /* 0x000e240000000a00 */
[----:B0-----:R-:W-:-:S06]  /*0090*/  @!P0 IMAD.WIDE R2, R5, 0x4, R2 ;  /* 0x0000000405028825 */ /* 0x001fcc00078e0202 */
[----:B--2---:R-:W2:Y:S01]  /*00a0*/  @!P0 LDG.E.CONSTANT R3, desc[UR6][R2.64] ;  /* 0x0000000602038981 */ /* 0x004ea2000c1e9900 */
[----:B------:R-:W0:Y:S01]  /*00b0*/  S2UR UR5, SR_CgaCtaId ;  /* 0x00000000000579c3 */ /* 0x000e220000008800 */
[----:B------:R-:W-:Y:S02]  /*00c0*/  UMOV UR4, 0x400 ;  /* 0x0000040000047882 */ /* 0x000fe40000000000 */
[----:B0-----:R-:W-:-:S06]  /*00d0*/  ULEA UR4, UR5, UR4, 0x18 ;  /* 0x0000000405047291 */ /* 0x001fcc000f8ec0ff */
[----:B------:R-:W-:-:S05]  /*00e0*/  LEA R0, R0, UR4, 0x2 ;  /* 0x0000000400007c11 */ /* 0x000fca000f8e10ff */
[----:B--2---:R0:W-:Y:S01]  /*00f0*/  @!P0 STS [R0], R3 ;  /* 0x0000000300008388 */ /* 0x0041e20000000800 */
[----:B------:R-:W-:Y:S06]  /*0100*/  BAR.SYNC.DEFER_BLOCKING 0x0 ;  /* 0x0000000000007b1d */ /* 0x000fec0000010000 */
[----:B------:R-:W-:Y:S05]  /*0110*/  @P0 EXIT ;  /* 0x000000000000094d */ /* 0x000fea0003800000 */
[----:B0-----:R-:W0:Y:S01]  /*0120*/  LDS R0, [R0] ;  /* 0x0000000000007984 */ /* 0x001e220000000800 */
[----:B------:R-:W1:Y:S01]  /*0130*/  LDC.64 R2, c[0x0][0x388] ;  /* 0x0000e200ff027b82 */ /* 0x000e620000000a00 */
[----:B------:R-:W0:Y:S01]  /*0140*/  LDCU UR4, c[0x0][0x390] ;  /* 0x00007200ff0477ac */ /* 0x000e220008000800 */
[----:B-1----:R-:W-:-:S04]  /*0150*/  IMAD.WIDE R2, R5, 0x4, R2 ;  /* 0x0000000405027825 */ /* 0x002fc800078e0202 */
[----:B0-----:R-:W-:-:S05]  /*0160*/  FMUL R5, R0, UR4 ;  /* 0x0000000400057c20 */ /* 0x001fca0008400000 */
[----:B------:R-:W-:Y:S01]  /*0170*/  STG.E desc[UR6][R2.64], R5 ;  /* 0x0000000502007986 */ /* 0x000fe2000c101906 */
[----:B------:R-:W-:Y:S05]  /*0180*/  EXIT ;  /* 0x000000000000794d */ /* 0x000fea0003800000 */
.L_x_0:
[----:B------:R-:W-:-:S00]  /*0190*/  BRA `(.L_x_0) ;  /* 0xfffffffc00fc7947 */ /* 0x000fc0000383ffff */
[----:B------:R-:W-:-:S00]  /*01a0*/  NOP ;  /* 0x0000000000007918 */ /* 0x000fc00000000000 */
        /* <DEDUP_REMOVED lines=13> */
.L_x_2:


//--------------------- .text._Z10mul_globalPKfPffi --------------------------
	.section	.text._Z10mul_globalPKfPffi,"ax",@progbits
	.align	128
        .global         _Z10mul_globalPKfPffi
        .type           _Z10mul_globalPKfPffi,@function
        .size           _Z10mul_globalPKfPffi,(.L_x_3 - _Z10mul_globalPKfPffi)
        .other          _Z10mul_globalPKfPffi,@"STO_CUDA_ENTRY STV_DEFAULT"
_Z10mul_globalPKfPffi:
.text._Z10mul_globalPKfPffi:
[----:B------:R-:W-:Y:S01]  /*0000*/  LDC R1, c[0x0][0x37c] ;  /* 0x0000df00ff017b82 */ /* 0x000fe20000000800 */
[----:B------:R-:W0:Y:S07]  /*0010*/  S2R R0, SR_TID.X ;  /* 0x0000000000007919 */ /* 0x000e2e0000002100 */
[----:B------:R-:W0:Y:S01]  /*0020*/  S2UR UR4, SR_CTAID.X ;  /* 0x00000000000479c3 */ /* 0x000e220000002500 */
[----:B------:R-:W1:Y:S07]  /*0030*/  LDCU UR5, c[0x0][0x394] ;  /* 0x00007280ff0577ac */ /* 0x000e6e0008000800 */
[----:B------:R-:W0:Y:S02]  /*0040*/  LDC R7, c[0x0][0x360] ;  /* 0x0000d800ff077b82 */ /* 0x000e240000000800 */
[----:B0-----:R-:W-:-:S05]  /*0050*/  IMAD R7, R7, UR4, R0 ;  /* 0x0000000407077c24 */ /* 0x001fca000f8e0200 */
[----:B-1----:R-:W-:-:S13]  /*0060*/  ISETP.GE.AND P0, PT, R7, UR5, PT ;  /* 0x0000000507007c0c */ /* 0x002fda000bf06270 */
[----:B------:R-:W-:Y:S05]  /*0070*/  @P0 EXIT ;  /* 0x000000000000094d */ /* 0x000fea0003800000 */
[----:B------:R-:W0:Y:S01]  /*0080*/  LDC.64 R2, c[0x0][0x380] ;  /* 0x0000e000ff027b82 */ /* 0x000e220000000a00 */
[----:B------:R-:W1:Y:S01]  /*0090*/  LDCU.64 UR4, c[0x0][0x358] ;  /* 0x00006b00ff0477ac */ /* 0x000e620008000a00 */
[----:B------:R-:W2:Y:S06]  /*00a0*/  LDCU UR6, c[0x0][0x390] ;  /* 0x00007200ff0677ac */ /* 0x000eac0008000800 */
[----:B------:R-:W3:Y:S01]  /*00b0*/  LDC.64 R4, c[0x0][0x388] ;  /* 0x0000e200ff047b82 */ /* 0x000ee20000000a00 */
[----:B0-----:R-:W-:-:S06]  /*00c0*/  IMAD.WIDE R2, R7, 0x4, R2 ;  /* 0x0000000407027825 */ /* 0x001fcc00078e0202 */
[----:B-1----:R-:W2:Y:S01]  /*00d0*/  LDG.E.CONSTANT R2, desc[UR4][R2.64] ;  /* 0x0000000402027981 */ /* 0x002ea2000c1e9900 */
[----:B---3--:R-:W-:-:S04]  /*00e0*/  IMAD.WIDE R4, R7, 0x4, R4 ;  /* 0x0000000407047825 */ /* 0x008fc800078e0204 */
[----:B--2---:R-:W-:-:S05]  /*00f0*/  FMUL R7, R2, UR6 ;  /* 0x0000000602077c20 */ /* 0x004fca0008400000 */
[----:B------:R-:W-:Y:S01]  /*0100*/  STG.E desc[UR4][R4.64], R7 ;  /* 0x0000000704007986 */ /* 0x000fe2000c101904 */
[----:B------:R-:W-:Y:S05]  /*0110*/  EXIT ;  /* 0x000000000000794d */ /* 0x000fea0003800000 */
.L_x_1:
        /* <DEDUP_REMOVED lines=14> */
.L_x_3:


//--------------------- .nv.shared._Z10mul_sharedPKfPffi --------------------------
	.section	.nv.shared._Z10mul_sharedPKfPffi,"aw",@nobits
	.sectionflags	@""
	.align	16
	.zero		1024


//--------------------- .nv.shared.reserved.0     --------------------------
	.section	.nv.shared.reserved.0,"aw",@nobits
	.weak		__nv_reservedSMEM_offset_0_alias
	.size		__nv_reservedSMEM_offset_0_alias, 0, 64
	.other		__nv_reservedSMEM_offset_0_alias,@"STO_CUDA_RESERVED_SHARED STV_DEFAULT"
__nv_reservedSMEM_offset_0_alias:
	.zero		0
	.zero		64


//--------------------- .nv.shared._Z10mul_globalPKfPffi --------------------------
	.section	.nv.shared._Z10mul_globalPKfPffi,"aw",@nobits
	.sectionflags	@""
	.align	16
	.zero		1024


//--------------------- .nv.constant0._Z10mul_sharedPKfPffi --------------------------
	.section	.nv.constant0._Z10mul_sharedPKfPffi,"a",@progbits
	.sectionflags	@""
	.align	4
.nv.constant0._Z10mul_sharedPKfPffi:
	.zero		920


//--------------------- .nv.constant0._Z10mul_globalPKfPffi --------------------------
	.section	.nv.constant0._Z10mul_globalPKfPffi,"a",@progbits
	.sectionflags	@""
	.align	4
.nv.constant0._Z10mul_globalPKfPffi:
	.zero		920


//--------------------- SYMBOLS --------------------------

	.type		.nv.reservedSmem.offset0,@object
	.size		.nv.reservedSmem.offset0,0x4
	.type		.nv.reservedSmem.cap,@object
	.size		.nv.reservedSmem.cap,0x4
